	.headerflags	@"EF_CUDA_TEXMODE_UNIFIED EF_CUDA_64BIT_ADDRESS EF_CUDA_ACCELERATORS EF_CUDA_SM90 EF_CUDA_VIRTUAL_SM(EF_CUDA_SM90)"
	.elftype	@"ET_EXEC"


//--------------------- .nv.info                  --------------------------
	.section	.nv.info,"",@"SHT_CUDA_INFO"
	.align	4


	//----- nvinfo : EIATTR_REGCOUNT
	.align		4
        /*0000*/ 	.byte	0x04, 0x2f
        /*0002*/ 	.short	(.L_3 - .L_2)
	.align		4
.L_2:
        /*0004*/ 	.word	index@(triton_poi_fused__native_batch_norm_legit_no_training_relu_24)
        /*0008*/ 	.word	0x00000010


	//----- nvinfo : EIATTR_MIN_STACK_SIZE
	.align		4
.L_3:
        /*000c*/ 	.byte	0x04, 0x12
        /*000e*/ 	.short	(.L_5 - .L_4)
	.align		4
.L_4:
        /*0010*/ 	.word	index@(triton_poi_fused__native_batch_norm_legit_no_training_relu_24)
        /*0014*/ 	.word	0x00000000


	//----- nvinfo : EIATTR_FRAME_SIZE
	.align		4
.L_5:
        /*0018*/ 	.byte	0x04, 0x11
        /*001a*/ 	.short	(.L_7 - .L_6)
	.align		4
.L_6:
        /*001c*/ 	.word	index@(triton_poi_fused__native_batch_norm_legit_no_training_relu_24)
        /*0020*/ 	.word	0x00000000


	//----- nvinfo : EIATTR_MIN_STACK_SIZE
	.align		4
.L_7:
        /*0024*/ 	.byte	0x04, 0x12
        /*0026*/ 	.short	(.L_9 - .L_8)
	.align		4
.L_8:
        /*0028*/ 	.word	index@(triton_poi_fused__native_batch_norm_legit_no_training_relu_24)
        /*002c*/ 	.word	0x00000000
.L_9:


//--------------------- .nv.info.triton_poi_fused__native_batch_norm_legit_no_training_relu_24 --------------------------
	.section	.nv.info.triton_poi_fused__native_batch_norm_legit_no_training_relu_24,"",@"SHT_CUDA_INFO"
	.sectionflags	@""
	.align	4


	//----- nvinfo : EIATTR_CUDA_API_VERSION
	.align		4
        /*0000*/ 	.byte	0x04, 0x37
        /*0002*/ 	.short	(.L_11 - .L_10)
.L_10:
        /*0004*/ 	.word	0x0000007c


	//----- nvinfo : EIATTR_KPARAM_INFO
	.align		4
.L_11:
        /*0008*/ 	.byte	0x04, 0x17
        /*000a*/ 	.short	(.L_13 - .L_12)
.L_12:
        /*000c*/ 	.word	0x00000000
        /*0010*/ 	.short	0x0006
        /*0012*/ 	.short	0x0030
        /*0014*/ 	.byte	0x00, 0xf0, 0x11, 0x00


	//----- nvinfo : EIATTR_KPARAM_INFO
	.align		4
.L_13:
        /*0018*/ 	.byte	0x04, 0x17
        /*001a*/ 	.short	(.L_15 - .L_14)
.L_14:
        /*001c*/ 	.word	0x00000000
        /*0020*/ 	.short	0x0005
        /*0022*/ 	.short	0x0028
        /*0024*/ 	.byte	0x00, 0xf4, 0x21, 0x00


	//----- nvinfo : EIATTR_KPARAM_INFO
	.align		4
.L_15:
        /*0028*/ 	.byte	0x04, 0x17
        /*002a*/ 	.short	(.L_17 - .L_16)
.L_16:
        /*002c*/ 	.word	0x00000000
        /*0030*/ 	.short	0x0004
        /*0032*/ 	.short	0x0020
        /*0034*/ 	.byte	0x00, 0xf4, 0x21, 0x00


	//----- nvinfo : EIATTR_KPARAM_INFO
	.align		4
.L_17:
        /*0038*/ 	.byte	0x04, 0x17
        /*003a*/ 	.short	(.L_19 - .L_18)
.L_18:
        /*003c*/ 	.word	0x00000000
        /*0040*/ 	.short	0x0003
        /*0042*/ 	.short	0x0018
        /*0044*/ 	.byte	0x00, 0xf4, 0x21, 0x00


	//----- nvinfo : EIATTR_KPARAM_INFO
	.align		4
.L_19:
        /*0048*/ 	.byte	0x04, 0x17
        /*004a*/ 	.short	(.L_21 - .L_20)
.L_20:
        /*004c*/ 	.word	0x00000000
        /*0050*/ 	.short	0x0002
        /*0052*/ 	.short	0x0010
        /*0054*/ 	.byte	0x00, 0xf4, 0x21, 0x00


	//----- nvinfo : EIATTR_KPARAM_INFO
	.align		4
.L_21:
        /*0058*/ 	.byte	0x04, 0x17
        /*005a*/ 	.short	(.L_23 - .L_22)
.L_22:
        /*005c*/ 	.word	0x00000000
        /*0060*/ 	.short	0x0001
        /*0062*/ 	.short	0x0008
        /*0064*/ 	.byte	0x00, 0xf4, 0x21, 0x00


	//----- nvinfo : EIATTR_KPARAM_INFO
	.align		4
.L_23:
        /*0068*/ 	.byte	0x04, 0x17
        /*006a*/ 	.short	(.L_25 - .L_24)
.L_24:
        /*006c*/ 	.word	0x00000000
        /*0070*/ 	.short	0x0000
        /*0072*/ 	.short	0x0000
        /*0074*/ 	.byte	0x00, 0xf4, 0x21, 0x00


	//----- nvinfo : EIATTR_SPARSE_MMA_MASK
	.align		4
.L_25:
        /*0078*/ 	.byte	0x03, 0x50
        /*007a*/ 	.short	0x0000


	//----- nvinfo : EIATTR_MAXREG_COUNT
	.align		4
        /*007c*/ 	.byte	0x03, 0x1b
        /*007e*/ 	.short	0x00ff


	//----- nvinfo : EIATTR_EXIT_INSTR_OFFSETS
	.align		4
        /*0080*/ 	.byte	0x04, 0x1c
        /*0082*/ 	.short	(.L_27 - .L_26)


	//   ....[0]....
.L_26:
        /*0084*/ 	.word	0x00000300


	//----- nvinfo : EIATTR_REQNTID
	.align		4
.L_27:
        /*0088*/ 	.byte	0x04, 0x10
        /*008a*/ 	.short	(.L_29 - .L_28)
.L_28:
        /*008c*/ 	.word	0x00000080
        /*0090*/ 	.word	0x00000001
        /*0094*/ 	.word	0x00000001


	//----- nvinfo : EIATTR_CBANK_PARAM_SIZE
	.align		4
.L_29:
        /*0098*/ 	.byte	0x03, 0x19
        /*009a*/ 	.short	0x0034


	//----- nvinfo : EIATTR_PARAM_CBANK
	.align		4
        /*009c*/ 	.byte	0x04, 0x0a
        /*009e*/ 	.short	(.L_31 - .L_30)
	.align		4
.L_30:
        /*00a0*/ 	.word	index@(.nv.constant0.triton_poi_fused__native_batch_norm_legit_no_training_relu_24)
        /*00a4*/ 	.short	0x0210
        /*00a6*/ 	.short	0x0034


	//----- nvinfo : EIATTR_SW_WAR
	.align		4
.L_31:
        /*00a8*/ 	.byte	0x04, 0x36
        /*00aa*/ 	.short	(.L_33 - .L_32)
.L_32:
        /*00ac*/ 	.word	0x00000008
.L_33:


//--------------------- .nv.callgraph             --------------------------
	.section	.nv.callgraph,"",@"SHT_CUDA_CALLGRAPH"
	.align	4
	.sectionentsize	8
	.align		4
        /*0000*/ 	.word	0x00000000
	.align		4
        /*0004*/ 	.word	0xffffffff
	.align		4
        /*0008*/ 	.word	0x00000000
	.align		4
        /*000c*/ 	.word	0xfffffffe
	.align		4
        /*0010*/ 	.word	0x00000000
	.align		4
        /*0014*/ 	.word	0xfffffffd
	.align		4
        /*0018*/ 	.word	0x00000000
	.align		4
        /*001c*/ 	.word	0xfffffffc


//--------------------- .nv.constant4             --------------------------
	.section	.nv.constant4,"a",@progbits
	.align	8
	.align		8
.nv.constant4:
        /*0000*/ 	.dword	_$_str
	.align		8
        /*0008*/ 	.dword	_$_str_$_2


//--------------------- .text.triton_poi_fused__native_batch_norm_legit_no_training_relu_24 --------------------------
	.section	.text.triton_poi_fused__native_batch_norm_legit_no_training_relu_24,"ax",@progbits
	.align	128
        .global         triton_poi_fused__native_batch_norm_legit_no_training_relu_24
        .type           triton_poi_fused__native_batch_norm_legit_no_training_relu_24,@function
        .size           triton_poi_fused__native_batch_norm_legit_no_training_relu_24,(.L_x_1 - triton_poi_fused__native_batch_norm_legit_no_training_relu_24)
        .other          triton_poi_fused__native_batch_norm_legit_no_training_relu_24,@"STO_CUDA_ENTRY STV_DEFAULT"
triton_poi_fused__native_batch_norm_legit_no_training_relu_24:
.text.triton_poi_fused__native_batch_norm_legit_no_training_relu_24:
[----:B------:R-:W-:Y:S01]  /*0000*/  LDC R1, c[0x0][0x28] ;  /* 0x00000a00ff017b82 */ /* 0x000fe20000000800 */
[----:B------:R-:W1:Y:S07]  /*0010*/  S2R R0, SR_TID.X ;  /* 0x0000000000007919 */ /* 0x000e6e0000002100 */
[----:B------:R-:W2:Y:S01]  /*0020*/  LDC.64 R6, c[0x0][0x220] ;  /* 0x00008800ff067b82 */ /* 0x000ea20000000a00 */
[----:B------:R-:W-:Y:S01]  /*0030*/  ULDC.64 UR4, c[0x0][0x208] ;  /* 0x0000820000047ab9 */ /* 0x000fe20000000a00 */
[----:B------:R-:W3:Y:S06]  /*0040*/  S2R R3, SR_CTAID.X ;  /* 0x0000000000037919 */ /* 0x000eec0000002500 */
[----:B------:R-:W4:Y:S08]  /*0050*/  LDC.64 R8, c[0x0][0x228] ;  /* 0x00008a00ff087b82 */ /* 0x000f300000000a00 */
[----:B------:R-:W5:Y:S01]  /*0060*/  LDC.64 R10, c[0x0][0x230] ;  /* 0x00008c00ff0a7b82 */ /* 0x000f620000000a00 */
[----:B-1----:R-:W-:-:S02]  /*0070*/  LOP3.LUT R0, R0, 0x7f, RZ, 0xc0, !PT ;  /* 0x0000007f00007812 */ /* 0x002fc400078ec0ff */
[----:B---3--:R-:W-:Y:S02]  /*0080*/  SHF.R.S32.HI R2, RZ, 0x18, R3 ;  /* 0x00000018ff027819 */ /* 0x008fe40000011403 */
[----:B------:R-:W-:Y:S02]  /*0090*/  LEA R0, R3, R0, 0x7 ;  /* 0x0000000003007211 */ /* 0x000fe400078e38ff */
[----:B------:R-:W-:-:S04]  /*00a0*/  SGXT R3, R2, 0x1 ;  /* 0x000000010203781a */ /* 0x000fc80000000200 */
[----:B------:R-:W-:-:S04]  /*00b0*/  LEA.HI R3, R3, R0, RZ, 0x2 ;  /* 0x0000000003037211 */ /* 0x000fc800078f10ff */
[----:B------:R-:W-:-:S05]  /*00c0*/  SHF.R.S32.HI R3, RZ, 0x2, R3 ;  /* 0x00000002ff037819 */ /* 0x000fca0000011403 */
[----:B------:R-:W-:-:S05]  /*00d0*/  IMAD.HI R2, R3, 0x2aaaaaab, RZ ;  /* 0x2aaaaaab03027827 */ /* 0x000fca00078e02ff */
[----:B------:R-:W-:-:S04]  /*00e0*/  SHF.R.U32.HI R5, RZ, 0x1f, R2 ;  /* 0x0000001fff057819 */ /* 0x000fc80000011602 */
[----:B------:R-:W-:Y:S02]  /*00f0*/  LEA.HI R2, R2, R5, RZ, 0x19 ;  /* 0x0000000502027211 */ /* 0x000fe400078fc8ff */
[----:B------:R-:W1:Y:S03]  /*0100*/  LDC.64 R4, c[0x0][0x218] ;  /* 0x00008600ff047b82 */ /* 0x000e660000000a00 */
[----:B------:R-:W-:-:S04]  /*0110*/  IMAD R13, R2, -0x300, R3 ;  /* 0xfffffd00020d7824 */ /* 0x000fc800078e0203 */
[C---:B--2---:R-:W-:Y:S01]  /*0120*/  IMAD.WIDE R6, R13.reuse, 0x4, R6 ;  /* 0x000000040d067825 */ /* 0x044fe200078e0206 */
[----:B------:R-:W2:Y:S05]  /*0130*/  LDC.64 R2, c[0x0][0x210] ;  /* 0x00008400ff027b82 */ /* 0x000eaa0000000a00 */
[----:B------:R-:W3:Y:S01]  /*0140*/  LDG.E.EL R6, desc[UR4][R6.64] ;  /* 0x0000000406067981 */ /* 0x000ee2000c2e1900 */
[----:B----4-:R-:W-:-:S04]  /*0150*/  IMAD.WIDE R8, R13, 0x4, R8 ;  /* 0x000000040d087825 */ /* 0x010fc800078e0208 */
[C---:B-----5:R-:W-:Y:S02]  /*0160*/  IMAD.WIDE R10, R13.reuse, 0x4, R10 ;  /* 0x000000040d0a7825 */ /* 0x060fe400078e020a */
[----:B------:R-:W4:Y:S02]  /*0170*/  LDG.E.EL R8, desc[UR4][R8.64] ;  /* 0x0000000408087981 */ /* 0x000f24000c2e1900 */
[----:B-1----:R-:W-:Y:S02]  /*0180*/  IMAD.WIDE R4, R13, 0x4, R4 ;  /* 0x000000040d047825 */ /* 0x002fe400078e0204 */
[----:B------:R-:W4:Y:S04]  /*0190*/  LDG.E.EL R11, desc[UR4][R10.64] ;  /* 0x000000040a0b7981 */ /* 0x000f28000c2e1900 */
[----:B------:R1:W5:Y:S01]  /*01a0*/  LDG.E.EL R5, desc[UR4][R4.64] ;  /* 0x0000000404057981 */ /* 0x000362000c2e1900 */
[----:B--2---:R-:W-:-:S05]  /*01b0*/  IMAD.WIDE R2, R0, 0x4, R2 ;  /* 0x0000000400027825 */ /* 0x004fca00078e0202 */
[----:B------:R2:W5:Y:S01]  /*01c0*/  LDG.E R12, desc[UR4][R2.64] ;  /* 0x00000004020c7981 */ /* 0x000562000c1e1900 */
[----:B-1----:R-:W-:Y:S01]  /*01d0*/  HFMA2.MMA R4, -RZ, RZ, 1.625, 0 ;  /* 0x3e800000ff047435 */ /* 0x002fe200000001ff */
[----:B--2---:R-:W1:Y:S02]  /*01e0*/  LDC.64 R2, c[0x0][0x238] ;  /* 0x00008e00ff027b82 */ /* 0x004e640000000a00 */
[----:B-1----:R-:W-:-:S04]  /*01f0*/  IMAD.WIDE R2, R0, 0x4, R2 ;  /* 0x0000000400027825 */ /* 0x002fc800078e0202 */
[----:B---3--:R-:W-:-:S04]  /*0200*/  FADD R6, R6, 9.9999997473787516356e-06 ;  /* 0x3727c5ac06067421 */ /* 0x008fc80000000000 */
[----:B------:R-:W1:Y:S02]  /*0210*/  MUFU.SQRT R7, R6 ;  /* 0x0000000600077308 */ /* 0x000e640000002000 */
[C---:B-1----:R-:W-:Y:S02]  /*0220*/  FSETP.GT.AND P0, PT, R7.reuse, 8.50705917302346158658e+37, PT ;  /* 0x7e8000000700780b */ /* 0x042fe40003f04000 */
[----:B------:R-:W-:-:S11]  /*0230*/  FSETP.GEU.AND P1, PT, R7, 1.175494350822287508e-38, PT ;  /* 0x008000000700780b */ /* 0x000fd60003f2e000 */
[----:B------:R-:W-:-:S04]  /*0240*/  @P0 FMUL R7, R7, 0.25 ;  /* 0x3e80000007070820 */ /* 0x000fc80000400000 */
[----:B------:R-:W-:-:S06]  /*0250*/  @!P1 FMUL R7, R7, 16777216 ;  /* 0x4b80000007079820 */ /* 0x000fcc0000400000 */
[----:B------:R-:W1:Y:S01]  /*0260*/  MUFU.RCP R7, R7 ;  /* 0x0000000700077308 */ /* 0x000e620000001000 */
[----:B------:R-:W-:Y:S01]  /*0270*/  FSEL R4, R4, 1, P0 ;  /* 0x3f80000004047808 */ /* 0x000fe20000000000 */
[----:B-----5:R-:W-:-:S04]  /*0280*/  FADD R5, R12, -R5 ;  /* 0x800000050c057221 */ /* 0x020fc80000000000 */
[----:B------:R-:W-:-:S04]  /*0290*/  @!P1 FMUL R4, R4, 16777216 ;  /* 0x4b80000004049820 */ /* 0x000fc80000400000 */
[----:B-1----:R-:W-:-:S04]  /*02a0*/  FMUL R4, R7, R4 ;  /* 0x0000000407047220 */ /* 0x002fc80000400000 */
[----:B------:R-:W-:-:S04]  /*02b0*/  FMUL R4, R5, R4 ;  /* 0x0000000405047220 */ /* 0x000fc80000400000 */
[----:B----4-:R-:W-:-:S05]  /*02c0*/  FFMA R4, R8, R4, R11 ;  /* 0x0000000408047223 */ /* 0x010fca000000000b */
[----:B------:R-:W-:-:S04]  /*02d0*/  FSETP.GEU.AND P0, PT, R4, RZ, PT ;  /* 0x000000ff0400720b */ /* 0x000fc80003f0e000 */
[----:B------:R-:W-:-:S05]  /*02e0*/  FSEL R5, R4, RZ, P0 ;  /* 0x000000ff04057208 */ /* 0x000fca0000000000 */
[----:B------:R-:W-:Y:S01]  /*02f0*/  STG.E desc[UR4][R2.64], R5 ;  /* 0x0000000502007986 */ /* 0x000fe2000c101904 */
[----:B------:R-:W-:Y:S05]  /*0300*/  EXIT ;  /* 0x000000000000794d */ /* 0x000fea0003800000 */
.L_x_0:
[----:B------:R-:W-:-:S00]  /*0310*/  BRA `(.L_x_0) ;  /* 0xfffffffc00fc7947 */ /* 0x000fc0000383ffff */
[----:B------:R-:W-:-:S00]  /*0320*/  NOP ;  /* 0x0000000000007918 */ /* 0x000fc00000000000 */
        /* <DEDUP_REMOVED lines=13> */
.L_x_1:


//--------------------- .nv.global.init           --------------------------
	.section	.nv.global.init,"aw",@progbits
.nv.global.init:
	.type		_$_str,@object
	.size		_$_str,(_$_str_$_2 - _$_str)
_$_str:
        /*0000*/ 	.byte	0x5f, 0x5f, 0x43, 0x55, 0x44, 0x41, 0x5f, 0x46, 0x54, 0x5a, 0x00
	.type		_$_str_$_2,@object
	.size		_$_str_$_2,(.L_1 - _$_str_$_2)
_$_str_$_2:
        /*000b*/ 	.byte	0x5f, 0x5f, 0x43, 0x55, 0x44, 0x41, 0x5f, 0x50, 0x52, 0x45, 0x43, 0x5f, 0x53, 0x51, 0x52, 0x54
        /*001b*/ 	.byte	0x00
.L_1:


//--------------------- .nv.constant0.triton_poi_fused__native_batch_norm_legit_no_training_relu_24 --------------------------
	.section	.nv.constant0.triton_poi_fused__native_batch_norm_legit_no_training_relu_24,"a",@progbits
	.sectionflags	@""
	.align	4
.nv.constant0.triton_poi_fused__native_batch_norm_legit_no_training_relu_24:
	.zero		580
